//
// Generated by NVIDIA NVVM Compiler
//
// Compiler Build ID: CL-36424714
// Cuda compilation tools, release 13.0, V13.0.88
// Based on NVVM 20.0.0
//

.version 9.0
.target sm_100
.address_size 64

	// .globl	_Z12print_myselfiPPci
.extern .func  (.param .b32 func_retval0) vprintf
(
	.param .b64 vprintf_param_0,
	.param .b64 vprintf_param_1
)
;
.global .align 1 .b8 $str[47] = {91, 37, 100, 93, 32, 67, 114, 97, 99, 107, 105, 110, 103, 32, 104, 97, 115, 104, 32, 40, 116, 101, 115, 116, 105, 110, 103, 32, 97, 103, 97, 105, 110, 115, 116, 32, 37, 100, 32, 108, 105, 110, 101, 115, 41, 10};

.visible .entry _Z12print_myselfiPPci(
	.param .u32 _Z12print_myselfiPPci_param_0,
	.param .u64 .ptr .align 1 _Z12print_myselfiPPci_param_1,
	.param .u32 _Z12print_myselfiPPci_param_2
)
{
	.local .align 8 .b8 	__local_depot0[8];
	.reg .b64 	%SP;
	.reg .b64 	%SPL;
	.reg .b32 	%r<5>;
	.reg .b64 	%rd<5>;

	mov.u64 	%SPL, __local_depot0;
	cvta.local.u64 	%SP, %SPL;
	ld.param.u32 	%r1, [_Z12print_myselfiPPci_param_0];
	ld.param.u32 	%r2, [_Z12print_myselfiPPci_param_2];
	add.u64 	%rd1, %SP, 0;
	add.u64 	%rd2, %SPL, 0;
	st.local.v2.u32 	[%rd2], {%r1, %r2};
	mov.u64 	%rd3, $str;
	cvta.global.u64 	%rd4, %rd3;
	{ // callseq 0, 0
	.param .b64 param0;
	st.param.b64 	[param0], %rd4;
	.param .b64 param1;
	st.param.b64 	[param1], %rd1;
	.param .b32 retval0;
	call.uni (retval0), 
	vprintf, 
	(
	param0, 
	param1
	);
	ld.param.b32 	%r3, [retval0];
	} // callseq 0
	ret;

}


// ===== COMPILED SASS (sm_100) =====

	.target	sm_100

	.elftype	@"ET_EXEC"


//--------------------- .note.nv.tkinfo           --------------------------
	.section	.note.nv.tkinfo,"",@"SHT_NOTE"
	.sectionflags	@"SHF_NOTE_NV_TKINFO"
	.tkinfo
        /*0018*/ 	.word	0x00000002
        /*0030*/ 	.string	""
        /*0030*/ 	.string	"ptxas"
        /*0030*/ 	.string	"Cuda compilation tools, release 13.0, V13.0.88"
        /*0030*/ 	.string	"Build cuda_13.0.r13.0/compiler.36424714_0"
        /*0030*/ 	.string	"-arch sm_100 -m 64 "



//--------------------- .note.nv.cuinfo           --------------------------
	.section	.note.nv.cuinfo,"",@"SHT_NOTE"
	.sectionflags	@"SHF_NOTE_NV_CUINFO"
        /*0018*/ 	.short	0x0002
        /*001a*/ 	.short	0x0064
        /*001c*/ 	.short	0x0082
	.zero		2


//--------------------- .nv.info                  --------------------------
	.section	.nv.info,"",@"SHT_CUDA_INFO"
	.align	4


	//----- nvinfo : EIATTR_REGCOUNT
	.align		4
        /*0000*/ 	.byte	0x04, 0x2f
        /*0002*/ 	.short	(.L_2 - .L_1)
	.align		4
.L_1:
        /*0004*/ 	.word	index@(_Z12print_myselfiPPci)
        /*0008*/ 	.word	0x00000018


	//----- nvinfo : EIATTR_FRAME_SIZE
	.align		4
.L_2:
        /*000c*/ 	.byte	0x04, 0x11
        /*000e*/ 	.short	(.L_4 - .L_3)
	.align		4
.L_3:
        /*0010*/ 	.word	index@(_Z12print_myselfiPPci)
        /*0014*/ 	.word	0x00000008


	//----- nvinfo : EIATTR_MIN_STACK_SIZE
	.align		4
.L_4:
        /*0018*/ 	.byte	0x04, 0x12
        /*001a*/ 	.short	(.L_6 - .L_5)
	.align		4
.L_5:
        /*001c*/ 	.word	index@(_Z12print_myselfiPPci)
        /*0020*/ 	.word	0x00000008
.L_6:


//--------------------- .nv.compat                --------------------------
	.section	.nv.compat,"",@"SHT_CUDA_COMPAT_INFO"
	.align	4
        /*0000*/ 	.byte	0x02, 0x09, 0x00, 0x00, 0x02, 0x02, 0x01, 0x00, 0x02, 0x05, 0x05, 0x00, 0x03, 0x07, 0x01, 0x01
        /*0010*/ 	.byte	0x02, 0x03, 0x00, 0x00, 0x02, 0x06, 0x01, 0x00, 0x04, 0x0b, 0x08, 0x00, 0x09, 0x00, 0x00, 0x00
        /*0020*/ 	.byte	0x00, 0x00, 0x00, 0x00


//--------------------- .nv.info._Z12print_myselfiPPci --------------------------
	.section	.nv.info._Z12print_myselfiPPci,"",@"SHT_CUDA_INFO"
	.sectionflags	@""
	.align	4


	//----- nvinfo : EIATTR_CUDA_API_VERSION
	.align		4
        /*0000*/ 	.byte	0x04, 0x37
        /*0002*/ 	.short	(.L_8 - .L_7)
.L_7:
        /*0004*/ 	.word	0x00000082


	//----- nvinfo : EIATTR_KPARAM_INFO
	.align		4
.L_8:
        /*0008*/ 	.byte	0x04, 0x17
        /*000a*/ 	.short	(.L_10 - .L_9)
.L_9:
        /*000c*/ 	.word	0x00000000
        /*0010*/ 	.short	0x0002
        /*0012*/ 	.short	0x0010
        /*0014*/ 	.byte	0x00, 0xf0, 0x11, 0x00


	//----- nvinfo : EIATTR_KPARAM_INFO
	.align		4
.L_10:
        /*0018*/ 	.byte	0x04, 0x17
        /*001a*/ 	.short	(.L_12 - .L_11)
.L_11:
        /*001c*/ 	.word	0x00000000
        /*0020*/ 	.short	0x0001
        /*0022*/ 	.short	0x0008
        /*0024*/ 	.byte	0x00, 0xf5, 0x21, 0x00


	//----- nvinfo : EIATTR_KPARAM_INFO
	.align		4
.L_12:
        /*0028*/ 	.byte	0x04, 0x17
        /*002a*/ 	.short	(.L_14 - .L_13)
.L_13:
        /*002c*/ 	.word	0x00000000
        /*0030*/ 	.short	0x0000
        /*0032*/ 	.short	0x0000
        /*0034*/ 	.byte	0x00, 0xf0, 0x11, 0x00


	//----- nvinfo : EIATTR_SPARSE_MMA_MASK
	.align		4
.L_14:
        /*0038*/ 	.byte	0x03, 0x50
        /*003a*/ 	.short	0x0000


	//----- nvinfo : EIATTR_MAXREG_COUNT
	.align		4
        /*003c*/ 	.byte	0x03, 0x1b
        /*003e*/ 	.short	0x00ff


	//----- nvinfo : EIATTR_EXTERNS
	.align		4
        /*0040*/ 	.byte	0x04, 0x0f
        /*0042*/ 	.short	(.L_16 - .L_15)


	//   ....[0]....
	.align		4
.L_15:
        /*0044*/ 	.word	index@(vprintf)


	//----- nvinfo : EIATTR_MERCURY_ISA_VERSION
	.align		4
.L_16:
        /*0048*/ 	.byte	0x03, 0x5f
        /*004a*/ 	.short	0x0101


	//----- nvinfo : EIATTR_VRC_CTA_INIT_COUNT
	.align		4
        /*004c*/ 	.byte	0x02, 0x4a
	.zero		1
	.zero		1


	//----- nvinfo : EIATTR_SYSCALL_OFFSETS
	.align		4
        /*0050*/ 	.byte	0x04, 0x46
        /*0052*/ 	.short	(.L_18 - .L_17)


	//   ....[0]....
.L_17:
        /*0054*/ 	.word	0x000000f0


	//----- nvinfo : EIATTR_EXIT_INSTR_OFFSETS
	.align		4
.L_18:
        /*0058*/ 	.byte	0x04, 0x1c
        /*005a*/ 	.short	(.L_20 - .L_19)


	//   ....[0]....
.L_19:
        /*005c*/ 	.word	0x00000100


	//----- nvinfo : EIATTR_CBANK_PARAM_SIZE
	.align		4
.L_20:
        /*0060*/ 	.byte	0x03, 0x19
        /*0062*/ 	.short	0x0014


	//----- nvinfo : EIATTR_PARAM_CBANK
	.align		4
        /*0064*/ 	.byte	0x04, 0x0a
        /*0066*/ 	.short	(.L_22 - .L_21)
	.align		4
.L_21:
        /*0068*/ 	.word	index@(.nv.constant0._Z12print_myselfiPPci)
        /*006c*/ 	.short	0x0380
        /*006e*/ 	.short	0x0014


	//----- nvinfo : EIATTR_SW_WAR
	.align		4
.L_22:
        /*0070*/ 	.byte	0x04, 0x36
        /*0072*/ 	.short	(.L_24 - .L_23)
.L_23:
        /*0074*/ 	.word	0x00000008
.L_24:


//--------------------- .nv.callgraph             --------------------------
	.section	.nv.callgraph,"",@"SHT_CUDA_CALLGRAPH"
	.align	4
	.sectionentsize	8
	.align		4
        /*0000*/ 	.word	0x00000000
	.align		4
        /*0004*/ 	.word	0xffffffff
	.align		4
        /*0008*/ 	.word	index@(_Z12print_myselfiPPci)
	.align		4
        /*000c*/ 	.word	index@(vprintf)
	.align		4
        /*0010*/ 	.word	0x00000000
	.align		4
        /*0014*/ 	.word	0xfffffffe
	.align		4
        /*0018*/ 	.word	0x00000000
	.align		4
        /*001c*/ 	.word	0xfffffffd
	.align		4
        /*0020*/ 	.word	0x00000000
	.align		4
        /*0024*/ 	.word	0xfffffffc


//--------------------- .nv.constant4             --------------------------
	.section	.nv.constant4,"a",@progbits
	.align	8
	.align		8
.nv.constant4:
        /*0000*/ 	.dword	vprintf
	.align		8
        /*0008*/ 	.dword	$str


//--------------------- .text._Z12print_myselfiPPci --------------------------
	.section	.text._Z12print_myselfiPPci,"ax",@progbits
	.align	128
        .global         _Z12print_myselfiPPci
        .type           _Z12print_myselfiPPci,@function
        .size           _Z12print_myselfiPPci,(.L_x_2 - _Z12print_myselfiPPci)
        .other          _Z12print_myselfiPPci,@"STO_CUDA_ENTRY STV_DEFAULT"
_Z12print_myselfiPPci:
.text._Z12print_myselfiPPci:
[----:B------:R-:W0:Y:S08]  /*0000*/  LDC R1, c[0x0][0x37c] ;  /* 0x0000df00ff017b82 */ /* 0x000e300000000800 */
[----:B------:R-:W1:Y:S01]  /*0010*/  LDC R8, c[0x0][0x380] ;  /* 0x0000e000ff087b82 */ /* 0x000e620000000800 */
[----:B0-----:R-:W-:Y:S01]  /*0020*/  VIADD R1, R1, 0xfffffff8 ;  /* 0xfffffff801017836 */ /* 0x001fe20000000000 */
[----:B------:R-:W-:Y:S01]  /*0030*/  MOV R0, 0x0 ;  /* 0x0000000000007802 */ /* 0x000fe20000000f00 */
[----:B------:R-:W0:Y:S01]  /*0040*/  LDCU UR4, c[0x0][0x2f8] ;  /* 0x00005f00ff0477ac */ /* 0x000e220008000800 */
[----:B------:R-:W2:Y:S04]  /*0050*/  LDCU.64 UR6, c[0x4][0x8] ;  /* 0x01000100ff0677ac */ /* 0x000ea80008000a00 */
[----:B------:R-:W1:Y:S01]  /*0060*/  LDC R9, c[0x0][0x390] ;  /* 0x0000e400ff097b82 */ /* 0x000e620000000800 */
[----:B------:R-:W3:Y:S07]  /*0070*/  LDCU UR5, c[0x0][0x2fc] ;  /* 0x00005f80ff0577ac */ /* 0x000eee0008000800 */
[----:B------:R4:W5:Y:S01]  /*0080*/  LDC.64 R2, c[0x4][R0] ;  /* 0x0100000000027b82 */ /* 0x0009620000000a00 */
[----:B0-----:R-:W-:Y:S01]  /*0090*/  IADD3 R6, P0, PT, R1, UR4, RZ ;  /* 0x0000000401067c10 */ /* 0x001fe2000ff1e0ff */
[----:B--2---:R-:W-:Y:S01]  /*00a0*/  IMAD.U32 R4, RZ, RZ, UR6 ;  /* 0x00000006ff047e24 */ /* 0x004fe2000f8e00ff */
[----:B------:R-:W-:-:S03]  /*00b0*/  MOV R5, UR7 ;  /* 0x0000000700057c02 */ /* 0x000fc60008000f00 */
[----:B---3--:R-:W-:Y:S01]  /*00c0*/  IMAD.X R7, RZ, RZ, UR5, P0 ;  /* 0x00000005ff077e24 */ /* 0x008fe200080e06ff */
[----:B-1----:R4:W-:Y:S07]  /*00d0*/  STL.64 [R1], R8 ;  /* 0x0000000801007387 */ /* 0x0029ee0000100a00 */
[----:B------:R-:W-:-:S07]  /*00e0*/  LEPC R20, `(.L_x_0) ;  /* 0x000000001014794e */ /* 0x000fce0000000000 */
[----:B----45:R-:W-:Y:S05]  /*00f0*/  CALL.ABS.NOINC R2 ;  /* 0x0000000002007343 */ /* 0x030fea0003c00000 */
.L_x_0:
[----:B------:R-:W-:Y:S05]  /*0100*/  EXIT ;  /* 0x000000000000794d */ /* 0x000fea0003800000 */
.L_x_1:
[----:B------:R-:W-:-:S00]  /*0110*/  BRA `(.L_x_1) ;  /* 0xfffffffc00fc7947 */ /* 0x000fc0000383ffff */
[----:B------:R-:W-:-:S00]  /*0120*/  NOP ;  /* 0x0000000000007918 */ /* 0x000fc00000000000 */
        /* <DEDUP_REMOVED lines=13> */
.L_x_2:


//--------------------- .nv.global.init           --------------------------
	.section	.nv.global.init,"aw",@progbits
.nv.global.init:
	.type		$str,@object
	.size		$str,(.L_0 - $str)
$str:
        /*0000*/ 	.byte	0x5b, 0x25, 0x64, 0x5d, 0x20, 0x43, 0x72, 0x61, 0x63, 0x6b, 0x69, 0x6e, 0x67, 0x20, 0x68, 0x61
        /*0010*/ 	.byte	0x73, 0x68, 0x20, 0x28, 0x74, 0x65, 0x73, 0x74, 0x69, 0x6e, 0x67, 0x20, 0x61, 0x67, 0x61, 0x69
        /*0020*/ 	.byte	0x6e, 0x73, 0x74, 0x20, 0x25, 0x64, 0x20, 0x6c, 0x69, 0x6e, 0x65, 0x73, 0x29, 0x0a, 0x00
.L_0:


//--------------------- .nv.shared.reserved.0     --------------------------
	.section	.nv.shared.reserved.0,"aw",@nobits
	.weak		__nv_reservedSMEM_offset_0_alias
	.size		__nv_reservedSMEM_offset_0_alias, 0, 64
	.other		__nv_reservedSMEM_offset_0_alias,@"STO_CUDA_RESERVED_SHARED STV_DEFAULT"
__nv_reservedSMEM_offset_0_alias:
	.zero		0
	.zero		64


//--------------------- .nv.constant0._Z12print_myselfiPPci --------------------------
	.section	.nv.constant0._Z12print_myselfiPPci,"a",@progbits
	.sectionflags	@""
	.align	4
.nv.constant0._Z12print_myselfiPPci:
	.zero		916


//--------------------- SYMBOLS --------------------------

	.type		.nv.reservedSmem.offset0,@object
	.size		.nv.reservedSmem.offset0,0x4
	.type		vprintf,@function
